//
// Generated by NVIDIA NVVM Compiler
//
// Compiler Build ID: CL-36424714
// Cuda compilation tools, release 13.0, V13.0.88
// Based on NVVM 20.0.0
//

.version 9.0
.target sm_100
.address_size 64

	// .globl	_Z24CalculateHadamardProductPlS_i

.visible .entry _Z24CalculateHadamardProductPlS_i(
	.param .u64 .ptr .align 1 _Z24CalculateHadamardProductPlS_i_param_0,
	.param .u64 .ptr .align 1 _Z24CalculateHadamardProductPlS_i_param_1,
	.param .u32 _Z24CalculateHadamardProductPlS_i_param_2
)
{
	.reg .pred 	%p<2>;
	.reg .b32 	%r<17>;
	.reg .b64 	%rd<12>;

	ld.param.u64 	%rd1, [_Z24CalculateHadamardProductPlS_i_param_0];
	ld.param.u64 	%rd2, [_Z24CalculateHadamardProductPlS_i_param_1];
	ld.param.u32 	%r2, [_Z24CalculateHadamardProductPlS_i_param_2];
	mov.u32 	%r3, %ctaid.y;
	mov.u32 	%r4, %nctaid.x;
	mov.u32 	%r5, %ctaid.x;
	mad.lo.s32 	%r6, %r3, %r4, %r5;
	mov.u32 	%r7, %ntid.x;
	mov.u32 	%r8, %ntid.y;
	mov.u32 	%r9, %tid.y;
	mov.u32 	%r10, %tid.x;
	mad.lo.s32 	%r11, %r6, %r8, %r9;
	mad.lo.s32 	%r1, %r11, %r7, %r10;
	mul.lo.s32 	%r12, %r2, %r2;
	setp.ge.s32 	%p1, %r1, %r12;
	@%p1 bra 	$L__BB0_2;
	div.s32 	%r13, %r1, %r2;
	mul.lo.s32 	%r14, %r13, %r2;
	sub.s32 	%r15, %r1, %r14;
	cvta.to.global.u64 	%rd3, %rd1;
	cvta.to.global.u64 	%rd4, %rd2;
	mul.wide.s32 	%rd5, %r1, 8;
	add.s64 	%rd6, %rd3, %rd5;
	ld.global.u64 	%rd7, [%rd6];
	mad.lo.s32 	%r16, %r15, %r2, %r13;
	mul.wide.s32 	%rd8, %r16, 8;
	add.s64 	%rd9, %rd4, %rd8;
	ld.global.u64 	%rd10, [%rd9];
	mul.lo.s64 	%rd11, %rd10, %rd7;
	st.global.u64 	[%rd6], %rd11;
$L__BB0_2:
	ret;

}
	// .globl	_Z16FindWeightMatrixPlS_i
.visible .entry _Z16FindWeightMatrixPlS_i(
	.param .u64 .ptr .align 1 _Z16FindWeightMatrixPlS_i_param_0,
	.param .u64 .ptr .align 1 _Z16FindWeightMatrixPlS_i_param_1,
	.param .u32 _Z16FindWeightMatrixPlS_i_param_2
)
{
	.reg .pred 	%p<2>;
	.reg .b32 	%r<13>;
	.reg .b64 	%rd<11>;

	ld.param.u64 	%rd1, [_Z16FindWeightMatrixPlS_i_param_0];
	ld.param.u64 	%rd2, [_Z16FindWeightMatrixPlS_i_param_1];
	ld.param.u32 	%r2, [_Z16FindWeightMatrixPlS_i_param_2];
	mov.u32 	%r3, %ctaid.y;
	mov.u32 	%r4, %nctaid.x;
	mov.u32 	%r5, %ctaid.x;
	mad.lo.s32 	%r6, %r3, %r4, %r5;
	mov.u32 	%r7, %ntid.x;
	mov.u32 	%r8, %ntid.y;
	mov.u32 	%r9, %tid.y;
	mov.u32 	%r10, %tid.x;
	mad.lo.s32 	%r11, %r6, %r8, %r9;
	mad.lo.s32 	%r1, %r11, %r7, %r10;
	mul.lo.s32 	%r12, %r2, %r2;
	setp.ge.s32 	%p1, %r1, %r12;
	@%p1 bra 	$L__BB1_2;
	cvta.to.global.u64 	%rd3, %rd1;
	cvta.to.global.u64 	%rd4, %rd2;
	mul.wide.s32 	%rd5, %r1, 8;
	add.s64 	%rd6, %rd3, %rd5;
	ld.global.u64 	%rd7, [%rd6];
	add.s64 	%rd8, %rd4, %rd5;
	ld.global.u64 	%rd9, [%rd8];
	max.s64 	%rd10, %rd7, %rd9;
	st.global.u64 	[%rd6], %rd10;
$L__BB1_2:
	ret;

}
	// .globl	_Z20CalculateFinalMatrixPlS_i
.visible .entry _Z20CalculateFinalMatrixPlS_i(
	.param .u64 .ptr .align 1 _Z20CalculateFinalMatrixPlS_i_param_0,
	.param .u64 .ptr .align 1 _Z20CalculateFinalMatrixPlS_i_param_1,
	.param .u32 _Z20CalculateFinalMatrixPlS_i_param_2
)
{
	.reg .pred 	%p<2>;
	.reg .b32 	%r<21>;
	.reg .b64 	%rd<12>;

	ld.param.u64 	%rd1, [_Z20CalculateFinalMatrixPlS_i_param_0];
	ld.param.u64 	%rd2, [_Z20CalculateFinalMatrixPlS_i_param_1];
	ld.param.u32 	%r2, [_Z20CalculateFinalMatrixPlS_i_param_2];
	mov.u32 	%r3, %ctaid.y;
	mov.u32 	%r4, %nctaid.x;
	mov.u32 	%r5, %ctaid.x;
	mad.lo.s32 	%r6, %r3, %r4, %r5;
	mov.u32 	%r7, %ntid.x;
	mov.u32 	%r8, %ntid.y;
	mov.u32 	%r9, %tid.y;
	mov.u32 	%r10, %tid.x;
	mad.lo.s32 	%r11, %r6, %r8, %r9;
	mad.lo.s32 	%r1, %r11, %r7, %r10;
	mul.lo.s32 	%r12, %r2, %r2;
	shl.b32 	%r13, %r12, 2;
	setp.ge.s32 	%p1, %r1, %r13;
	@%p1 bra 	$L__BB2_2;
	cvta.to.global.u64 	%rd3, %rd1;
	cvta.to.global.u64 	%rd4, %rd2;
	shl.b32 	%r14, %r2, 1;
	div.s32 	%r15, %r1, %r14;
	mul.lo.s32 	%r16, %r15, %r14;
	sub.s32 	%r17, %r1, %r16;
	rem.s32 	%r18, %r15, %r2;
	rem.s32 	%r19, %r17, %r2;
	mad.lo.s32 	%r20, %r18, %r2, %r19;
	mul.wide.s32 	%rd5, %r20, 8;
	add.s64 	%rd6, %rd3, %rd5;
	ld.global.u64 	%rd7, [%rd6];
	mul.wide.s32 	%rd8, %r1, 8;
	add.s64 	%rd9, %rd4, %rd8;
	ld.global.u64 	%rd10, [%rd9];
	mul.lo.s64 	%rd11, %rd10, %rd7;
	st.global.u64 	[%rd9], %rd11;
$L__BB2_2:
	ret;

}


// ===== COMPILED SASS (sm_100) =====

	.target	sm_100

	.elftype	@"ET_EXEC"


//--------------------- .note.nv.tkinfo           --------------------------
	.section	.note.nv.tkinfo,"",@"SHT_NOTE"
	.sectionflags	@"SHF_NOTE_NV_TKINFO"
	.tkinfo
        /*0018*/ 	.word	0x00000002
        /*0030*/ 	.string	""
        /*0030*/ 	.string	"ptxas"
        /*0030*/ 	.string	"Cuda compilation tools, release 13.0, V13.0.88"
        /*0030*/ 	.string	"Build cuda_13.0.r13.0/compiler.36424714_0"
        /*0030*/ 	.string	"-arch sm_100 -m 64 "



//--------------------- .note.nv.cuinfo           --------------------------
	.section	.note.nv.cuinfo,"",@"SHT_NOTE"
	.sectionflags	@"SHF_NOTE_NV_CUINFO"
        /*0018*/ 	.short	0x0002
        /*001a*/ 	.short	0x0064
        /*001c*/ 	.short	0x0082
	.zero		2


//--------------------- .nv.info                  --------------------------
	.section	.nv.info,"",@"SHT_CUDA_INFO"
	.align	4


	//----- nvinfo : EIATTR_REGCOUNT
	.align		4
        /*0000*/ 	.byte	0x04, 0x2f
        /*0002*/ 	.short	(.L_1 - .L_0)
	.align		4
.L_0:
        /*0004*/ 	.word	index@(_Z24CalculateHadamardProductPlS_i)
        /*0008*/ 	.word	0x0000000e


	//----- nvinfo : EIATTR_FRAME_SIZE
	.align		4
.L_1:
        /*000c*/ 	.byte	0x04, 0x11
        /*000e*/ 	.short	(.L_3 - .L_2)
	.align		4
.L_2:
        /*0010*/ 	.word	index@(_Z24CalculateHadamardProductPlS_i)
        /*0014*/ 	.word	0x00000000


	//----- nvinfo : EIATTR_REGCOUNT
	.align		4
.L_3:
        /*0018*/ 	.byte	0x04, 0x2f
        /*001a*/ 	.short	(.L_5 - .L_4)
	.align		4
.L_4:
        /*001c*/ 	.word	index@(_Z16FindWeightMatrixPlS_i)
        /*0020*/ 	.word	0x0000000a


	//----- nvinfo : EIATTR_FRAME_SIZE
	.align		4
.L_5:
        /*0024*/ 	.byte	0x04, 0x11
        /*0026*/ 	.short	(.L_7 - .L_6)
	.align		4
.L_6:
        /*0028*/ 	.word	index@(_Z16FindWeightMatrixPlS_i)
        /*002c*/ 	.word	0x00000000


	//----- nvinfo : EIATTR_REGCOUNT
	.align		4
.L_7:
        /*0030*/ 	.byte	0x04, 0x2f
        /*0032*/ 	.short	(.L_9 - .L_8)
	.align		4
.L_8:
        /*0034*/ 	.word	index@(_Z20CalculateFinalMatrixPlS_i)
        /*0038*/ 	.word	0x0000000e


	//----- nvinfo : EIATTR_FRAME_SIZE
	.align		4
.L_9:
        /*003c*/ 	.byte	0x04, 0x11
        /*003e*/ 	.short	(.L_11 - .L_10)
	.align		4
.L_10:
        /*0040*/ 	.word	index@(_Z20CalculateFinalMatrixPlS_i)
        /*0044*/ 	.word	0x00000000


	//----- nvinfo : EIATTR_MIN_STACK_SIZE
	.align		4
.L_11:
        /*0048*/ 	.byte	0x04, 0x12
        /*004a*/ 	.short	(.L_13 - .L_12)
	.align		4
.L_12:
        /*004c*/ 	.word	index@(_Z20CalculateFinalMatrixPlS_i)
        /*0050*/ 	.word	0x00000000


	//----- nvinfo : EIATTR_MIN_STACK_SIZE
	.align		4
.L_13:
        /*0054*/ 	.byte	0x04, 0x12
        /*0056*/ 	.short	(.L_15 - .L_14)
	.align		4
.L_14:
        /*0058*/ 	.word	index@(_Z16FindWeightMatrixPlS_i)
        /*005c*/ 	.word	0x00000000


	//----- nvinfo : EIATTR_MIN_STACK_SIZE
	.align		4
.L_15:
        /*0060*/ 	.byte	0x04, 0x12
        /*0062*/ 	.short	(.L_17 - .L_16)
	.align		4
.L_16:
        /*0064*/ 	.word	index@(_Z24CalculateHadamardProductPlS_i)
        /*0068*/ 	.word	0x00000000
.L_17:


//--------------------- .nv.compat                --------------------------
	.section	.nv.compat,"",@"SHT_CUDA_COMPAT_INFO"
	.align	4
        /*0000*/ 	.byte	0x02, 0x09, 0x00, 0x00, 0x02, 0x02, 0x01, 0x00, 0x02, 0x05, 0x05, 0x00, 0x03, 0x07, 0x01, 0x01
        /*0010*/ 	.byte	0x02, 0x03, 0x00, 0x00, 0x02, 0x06, 0x01, 0x00, 0x04, 0x0b, 0x08, 0x00, 0x09, 0x00, 0x00, 0x00
        /*0020*/ 	.byte	0x00, 0x00, 0x00, 0x00


//--------------------- .nv.info._Z20CalculateFinalMatrixPlS_i --------------------------
	.section	.nv.info._Z20CalculateFinalMatrixPlS_i,"",@"SHT_CUDA_INFO"
	.sectionflags	@""
	.align	4


	//----- nvinfo : EIATTR_CUDA_API_VERSION
	.align		4
        /*0000*/ 	.byte	0x04, 0x37
        /*0002*/ 	.short	(.L_19 - .L_18)
.L_18:
        /*0004*/ 	.word	0x00000082


	//----- nvinfo : EIATTR_KPARAM_INFO
	.align		4
.L_19:
        /*0008*/ 	.byte	0x04, 0x17
        /*000a*/ 	.short	(.L_21 - .L_20)
.L_20:
        /*000c*/ 	.word	0x00000000
        /*0010*/ 	.short	0x0002
        /*0012*/ 	.short	0x0010
        /*0014*/ 	.byte	0x00, 0xf0, 0x11, 0x00


	//----- nvinfo : EIATTR_KPARAM_INFO
	.align		4
.L_21:
        /*0018*/ 	.byte	0x04, 0x17
        /*001a*/ 	.short	(.L_23 - .L_22)
.L_22:
        /*001c*/ 	.word	0x00000000
        /*0020*/ 	.short	0x0001
        /*0022*/ 	.short	0x0008
        /*0024*/ 	.byte	0x00, 0xf5, 0x21, 0x00


	//----- nvinfo : EIATTR_KPARAM_INFO
	.align		4
.L_23:
        /*0028*/ 	.byte	0x04, 0x17
        /*002a*/ 	.short	(.L_25 - .L_24)
.L_24:
        /*002c*/ 	.word	0x00000000
        /*0030*/ 	.short	0x0000
        /*0032*/ 	.short	0x0000
        /*0034*/ 	.byte	0x00, 0xf5, 0x21, 0x00


	//----- nvinfo : EIATTR_SPARSE_MMA_MASK
	.align		4
.L_25:
        /*0038*/ 	.byte	0x03, 0x50
        /*003a*/ 	.short	0x0000


	//----- nvinfo : EIATTR_MAXREG_COUNT
	.align		4
        /*003c*/ 	.byte	0x03, 0x1b
        /*003e*/ 	.short	0x00ff


	//----- nvinfo : EIATTR_MERCURY_ISA_VERSION
	.align		4
        /*0040*/ 	.byte	0x03, 0x5f
        /*0042*/ 	.short	0x0101


	//----- nvinfo : EIATTR_VRC_CTA_INIT_COUNT
	.align		4
        /*0044*/ 	.byte	0x02, 0x4a
	.zero		1
	.zero		1


	//----- nvinfo : EIATTR_EXIT_INSTR_OFFSETS
	.align		4
        /*0048*/ 	.byte	0x04, 0x1c
        /*004a*/ 	.short	(.L_27 - .L_26)


	//   ....[0]....
.L_26:
        /*004c*/ 	.word	0x000000f0


	//   ....[1]....
        /*0050*/ 	.word	0x00000590


	//----- nvinfo : EIATTR_CBANK_PARAM_SIZE
	.align		4
.L_27:
        /*0054*/ 	.byte	0x03, 0x19
        /*0056*/ 	.short	0x0014


	//----- nvinfo : EIATTR_PARAM_CBANK
	.align		4
        /*0058*/ 	.byte	0x04, 0x0a
        /*005a*/ 	.short	(.L_29 - .L_28)
	.align		4
.L_28:
        /*005c*/ 	.word	index@(.nv.constant0._Z20CalculateFinalMatrixPlS_i)
        /*0060*/ 	.short	0x0380
        /*0062*/ 	.short	0x0014


	//----- nvinfo : EIATTR_SW_WAR
	.align		4
.L_29:
        /*0064*/ 	.byte	0x04, 0x36
        /*0066*/ 	.short	(.L_31 - .L_30)
.L_30:
        /*0068*/ 	.word	0x00000008
.L_31:


//--------------------- .nv.info._Z16FindWeightMatrixPlS_i --------------------------
	.section	.nv.info._Z16FindWeightMatrixPlS_i,"",@"SHT_CUDA_INFO"
	.sectionflags	@""
	.align	4


	//----- nvinfo : EIATTR_CUDA_API_VERSION
	.align		4
        /*0000*/ 	.byte	0x04, 0x37
        /*0002*/ 	.short	(.L_33 - .L_32)
.L_32:
        /*0004*/ 	.word	0x00000082


	//----- nvinfo : EIATTR_KPARAM_INFO
	.align		4
.L_33:
        /*0008*/ 	.byte	0x04, 0x17
        /*000a*/ 	.short	(.L_35 - .L_34)
.L_34:
        /*000c*/ 	.word	0x00000000
        /*0010*/ 	.short	0x0002
        /*0012*/ 	.short	0x0010
        /*0014*/ 	.byte	0x00, 0xf0, 0x11, 0x00


	//----- nvinfo : EIATTR_KPARAM_INFO
	.align		4
.L_35:
        /*0018*/ 	.byte	0x04, 0x17
        /*001a*/ 	.short	(.L_37 - .L_36)
.L_36:
        /*001c*/ 	.word	0x00000000
        /*0020*/ 	.short	0x0001
        /*0022*/ 	.short	0x0008
        /*0024*/ 	.byte	0x00, 0xf5, 0x21, 0x00


	//----- nvinfo : EIATTR_KPARAM_INFO
	.align		4
.L_37:
        /*0028*/ 	.byte	0x04, 0x17
        /*002a*/ 	.short	(.L_39 - .L_38)
.L_38:
        /*002c*/ 	.word	0x00000000
        /*0030*/ 	.short	0x0000
        /*0032*/ 	.short	0x0000
        /*0034*/ 	.byte	0x00, 0xf5, 0x21, 0x00


	//----- nvinfo : EIATTR_SPARSE_MMA_MASK
	.align		4
.L_39:
        /*0038*/ 	.byte	0x03, 0x50
        /*003a*/ 	.short	0x0000


	//----- nvinfo : EIATTR_MAXREG_COUNT
	.align		4
        /*003c*/ 	.byte	0x03, 0x1b
        /*003e*/ 	.short	0x00ff


	//----- nvinfo : EIATTR_MERCURY_ISA_VERSION
	.align		4
        /*0040*/ 	.byte	0x03, 0x5f
        /*0042*/ 	.short	0x0101


	//----- nvinfo : EIATTR_VRC_CTA_INIT_COUNT
	.align		4
        /*0044*/ 	.byte	0x02, 0x4a
	.zero		1
	.zero		1


	//----- nvinfo : EIATTR_EXIT_INSTR_OFFSETS
	.align		4
        /*0048*/ 	.byte	0x04, 0x1c
        /*004a*/ 	.short	(.L_41 - .L_40)


	//   ....[0]....
.L_40:
        /*004c*/ 	.word	0x000000e0


	//   ....[1]....
        /*0050*/ 	.word	0x000001b0


	//----- nvinfo : EIATTR_CBANK_PARAM_SIZE
	.align		4
.L_41:
        /*0054*/ 	.byte	0x03, 0x19
        /*0056*/ 	.short	0x0014


	//----- nvinfo : EIATTR_PARAM_CBANK
	.align		4
        /*0058*/ 	.byte	0x04, 0x0a
        /*005a*/ 	.short	(.L_43 - .L_42)
	.align		4
.L_42:
        /*005c*/ 	.word	index@(.nv.constant0._Z16FindWeightMatrixPlS_i)
        /*0060*/ 	.short	0x0380
        /*0062*/ 	.short	0x0014


	//----- nvinfo : EIATTR_SW_WAR
	.align		4
.L_43:
        /*0064*/ 	.byte	0x04, 0x36
        /*0066*/ 	.short	(.L_45 - .L_44)
.L_44:
        /*0068*/ 	.word	0x00000008
.L_45:


//--------------------- .nv.info._Z24CalculateHadamardProductPlS_i --------------------------
	.section	.nv.info._Z24CalculateHadamardProductPlS_i,"",@"SHT_CUDA_INFO"
	.sectionflags	@""
	.align	4


	//----- nvinfo : EIATTR_CUDA_API_VERSION
	.align		4
        /*0000*/ 	.byte	0x04, 0x37
        /*0002*/ 	.short	(.L_47 - .L_46)
.L_46:
        /*0004*/ 	.word	0x00000082


	//----- nvinfo : EIATTR_KPARAM_INFO
	.align		4
.L_47:
        /*0008*/ 	.byte	0x04, 0x17
        /*000a*/ 	.short	(.L_49 - .L_48)
.L_48:
        /*000c*/ 	.word	0x00000000
        /*0010*/ 	.short	0x0002
        /*0012*/ 	.short	0x0010
        /*0014*/ 	.byte	0x00, 0xf0, 0x11, 0x00


	//----- nvinfo : EIATTR_KPARAM_INFO
	.align		4
.L_49:
        /*0018*/ 	.byte	0x04, 0x17
        /*001a*/ 	.short	(.L_51 - .L_50)
.L_50:
        /*001c*/ 	.word	0x00000000
        /*0020*/ 	.short	0x0001
        /*0022*/ 	.short	0x0008
        /*0024*/ 	.byte	0x00, 0xf5, 0x21, 0x00


	//----- nvinfo : EIATTR_KPARAM_INFO
	.align		4
.L_51:
        /*0028*/ 	.byte	0x04, 0x17
        /*002a*/ 	.short	(.L_53 - .L_52)
.L_52:
        /*002c*/ 	.word	0x00000000
        /*0030*/ 	.short	0x0000
        /*0032*/ 	.short	0x0000
        /*0034*/ 	.byte	0x00, 0xf5, 0x21, 0x00


	//----- nvinfo : EIATTR_SPARSE_MMA_MASK
	.align		4
.L_53:
        /*0038*/ 	.byte	0x03, 0x50
        /*003a*/ 	.short	0x0000


	//----- nvinfo : EIATTR_MAXREG_COUNT
	.align		4
        /*003c*/ 	.byte	0x03, 0x1b
        /*003e*/ 	.short	0x00ff


	//----- nvinfo : EIATTR_MERCURY_ISA_VERSION
	.align		4
        /*0040*/ 	.byte	0x03, 0x5f
        /*0042*/ 	.short	0x0101


	//----- nvinfo : EIATTR_VRC_CTA_INIT_COUNT
	.align		4
        /*0044*/ 	.byte	0x02, 0x4a
	.zero		1
	.zero		1


	//----- nvinfo : EIATTR_EXIT_INSTR_OFFSETS
	.align		4
        /*0048*/ 	.byte	0x04, 0x1c
        /*004a*/ 	.short	(.L_55 - .L_54)


	//   ....[0]....
.L_54:
        /*004c*/ 	.word	0x000000e0


	//   ....[1]....
        /*0050*/ 	.word	0x00000370


	//----- nvinfo : EIATTR_CBANK_PARAM_SIZE
	.align		4
.L_55:
        /*0054*/ 	.byte	0x03, 0x19
        /*0056*/ 	.short	0x0014


	//----- nvinfo : EIATTR_PARAM_CBANK
	.align		4
        /*0058*/ 	.byte	0x04, 0x0a
        /*005a*/ 	.short	(.L_57 - .L_56)
	.align		4
.L_56:
        /*005c*/ 	.word	index@(.nv.constant0._Z24CalculateHadamardProductPlS_i)
        /*0060*/ 	.short	0x0380
        /*0062*/ 	.short	0x0014


	//----- nvinfo : EIATTR_SW_WAR
	.align		4
.L_57:
        /*0064*/ 	.byte	0x04, 0x36
        /*0066*/ 	.short	(.L_59 - .L_58)
.L_58:
        /*0068*/ 	.word	0x00000008
.L_59:


//--------------------- .nv.callgraph             --------------------------
	.section	.nv.callgraph,"",@"SHT_CUDA_CALLGRAPH"
	.align	4
	.sectionentsize	8
	.align		4
        /*0000*/ 	.word	0x00000000
	.align		4
        /*0004*/ 	.word	0xffffffff
	.align		4
        /*0008*/ 	.word	0x00000000
	.align		4
        /*000c*/ 	.word	0xfffffffe
	.align		4
        /*0010*/ 	.word	0x00000000
	.align		4
        /*0014*/ 	.word	0xfffffffd
	.align		4
        /*0018*/ 	.word	0x00000000
	.align		4
        /*001c*/ 	.word	0xfffffffc


//--------------------- .text._Z20CalculateFinalMatrixPlS_i --------------------------
	.section	.text._Z20CalculateFinalMatrixPlS_i,"ax",@progbits
	.align	128
        .global         _Z20CalculateFinalMatrixPlS_i
        .type           _Z20CalculateFinalMatrixPlS_i,@function
        .size           _Z20CalculateFinalMatrixPlS_i,(.L_x_3 - _Z20CalculateFinalMatrixPlS_i)
        .other          _Z20CalculateFinalMatrixPlS_i,@"STO_CUDA_ENTRY STV_DEFAULT"
_Z20CalculateFinalMatrixPlS_i:
.text._Z20CalculateFinalMatrixPlS_i:
[----:B------:R-:W-:Y:S01]  /*0000*/  LDC R1, c[0x0][0x37c] ;  /* 0x0000df00ff017b82 */ /* 0x000fe20000000800 */
[----:B------:R-:W0:Y:S07]  /*0010*/  S2R R5, SR_TID.Y ;  /* 0x0000000000057919 */ /* 0x000e2e0000002200 */
[----:B------:R-:W-:Y:S01]  /*0020*/  S2UR UR4, SR_CTAID.Y ;  /* 0x00000000000479c3 */ /* 0x000fe20000002600 */
[----:B------:R-:W1:Y:S01]  /*0030*/  LDCU UR5, c[0x0][0x370] ;  /* 0x00006e00ff0577ac */ /* 0x000e620008000800 */
[----:B------:R-:W2:Y:S01]  /*0040*/  S2R R7, SR_TID.X ;  /* 0x0000000000077919 */ /* 0x000ea20000002100 */
[----:B------:R-:W2:Y:S05]  /*0050*/  LDCU UR7, c[0x0][0x360] ;  /* 0x00006c00ff0777ac */ /* 0x000eaa0008000800 */
[----:B------:R-:W1:Y:S08]  /*0060*/  S2UR UR6, SR_CTAID.X ;  /* 0x00000000000679c3 */ /* 0x000e700000002500 */
[----:B------:R-:W3:Y:S08]  /*0070*/  LDC R0, c[0x0][0x390] ;  /* 0x0000e400ff007b82 */ /* 0x000ef00000000800 */
[----:B------:R-:W0:Y:S01]  /*0080*/  LDC R2, c[0x0][0x364] ;  /* 0x0000d900ff027b82 */ /* 0x000e220000000800 */
[----:B-1----:R-:W-:Y:S01]  /*0090*/  UIMAD UR4, UR4, UR5, UR6 ;  /* 0x00000005040472a4 */ /* 0x002fe2000f8e0206 */
[----:B---3--:R-:W-:-:S04]  /*00a0*/  IMAD R3, R0, R0, RZ ;  /* 0x0000000000037224 */ /* 0x008fc800078e02ff */
[----:B------:R-:W-:Y:S02]  /*00b0*/  IMAD.SHL.U32 R3, R3, 0x4, RZ ;  /* 0x0000000403037824 */ /* 0x000fe400078e00ff */
[----:B0-----:R-:W-:-:S04]  /*00c0*/  IMAD R2, R2, UR4, R5 ;  /* 0x0000000402027c24 */ /* 0x001fc8000f8e0205 */
[----:B--2---:R-:W-:-:S05]  /*00d0*/  IMAD R2, R2, UR7, R7 ;  /* 0x0000000702027c24 */ /* 0x004fca000f8e0207 */
[----:B------:R-:W-:-:S13]  /*00e0*/  ISETP.GE.AND P0, PT, R2, R3, PT ;  /* 0x000000030200720c */ /* 0x000fda0003f06270 */
[----:B------:R-:W-:Y:S05]  /*00f0*/  @P0 EXIT ;  /* 0x000000000000094d */ /* 0x000fea0003800000 */
[----:B------:R-:W-:Y:S01]  /*0100*/  IMAD.SHL.U32 R5, R0, 0x2, RZ ;  /* 0x0000000200057824 */ /* 0x000fe200078e00ff */
[----:B------:R-:W-:Y:S01]  /*0110*/  IABS R10, R2 ;  /* 0x00000002000a7213 */ /* 0x000fe20000000000 */
[----:B------:R-:W0:Y:S03]  /*0120*/  LDCU.64 UR4, c[0x0][0x358] ;  /* 0x00006b00ff0477ac */ /* 0x000e260008000a00 */
[----:B------:R-:W-:-:S04]  /*0130*/  IABS R9, R5 ;  /* 0x0000000500097213 */ /* 0x000fc80000000000 */
[----:B------:R-:W1:Y:S08]  /*0140*/  I2F.RP R3, R9 ;  /* 0x0000000900037306 */ /* 0x000e700000209400 */
[----:B-1----:R-:W1:Y:S02]  /*0150*/  MUFU.RCP R3, R3 ;  /* 0x0000000300037308 */ /* 0x002e640000001000 */
[----:B-1----:R-:W-:-:S02]  /*0160*/  IADD3 R6, PT, PT, R3, 0xffffffe, RZ ;  /* 0x0ffffffe03067810 */ /* 0x002fc40007ffe0ff */
[----:B------:R-:W-:-:S04]  /*0170*/  IABS R3, R0 ;  /* 0x0000000000037213 */ /* 0x000fc80000000000 */
[----:B------:R1:W2:Y:S08]  /*0180*/  F2I.FTZ.U32.TRUNC.NTZ R7, R6 ;  /* 0x0000000600077305 */ /* 0x0002b0000021f000 */
[----:B------:R-:W3:Y:S01]  /*0190*/  I2F.RP R8, R3 ;  /* 0x0000000300087306 */ /* 0x000ee20000209400 */
[----:B-1----:R-:W-:Y:S02]  /*01a0*/  HFMA2 R6, -RZ, RZ, 0, 0 ;  /* 0x00000000ff067431 */ /* 0x002fe400000001ff */
[----:B--2---:R-:W-:-:S04]  /*01b0*/  IMAD.MOV R4, RZ, RZ, -R7 ;  /* 0x000000ffff047224 */ /* 0x004fc800078e0a07 */
[----:B------:R-:W-:Y:S01]  /*01c0*/  IMAD R11, R4, R9, RZ ;  /* 0x00000009040b7224 */ /* 0x000fe200078e02ff */
[----:B------:R-:W-:-:S03]  /*01d0*/  IABS R4, R5 ;  /* 0x0000000500047213 */ /* 0x000fc60000000000 */
[----:B------:R-:W-:Y:S01]  /*01e0*/  IMAD.HI.U32 R7, R7, R11, R6 ;  /* 0x0000000b07077227 */ /* 0x000fe200078e0006 */
[----:B---3--:R-:W1:Y:S03]  /*01f0*/  MUFU.RCP R8, R8 ;  /* 0x0000000800087308 */ /* 0x008e660000001000 */
[----:B------:R-:W-:Y:S02]  /*0200*/  IMAD.MOV R11, RZ, RZ, -R4 ;  /* 0x000000ffff0b7224 */ /* 0x000fe400078e0a04 */
[----:B------:R-:W-:-:S04]  /*0210*/  IMAD.HI.U32 R4, R7, R10, RZ ;  /* 0x0000000a07047227 */ /* 0x000fc800078e00ff */
[----:B------:R-:W-:-:S05]  /*0220*/  IMAD R6, R4, R11, R10 ;  /* 0x0000000b04067224 */ /* 0x000fca00078e020a */
[----:B------:R-:W-:-:S13]  /*0230*/  ISETP.GT.U32.AND P1, PT, R9, R6, PT ;  /* 0x000000060900720c */ /* 0x000fda0003f24070 */
[-C--:B------:R-:W-:Y:S02]  /*0240*/  @!P1 IADD3 R6, PT, PT, R6, -R9.reuse, RZ ;  /* 0x8000000906069210 */ /* 0x080fe40007ffe0ff */
[----:B------:R-:W-:Y:S02]  /*0250*/  @!P1 IADD3 R4, PT, PT, R4, 0x1, RZ ;  /* 0x0000000104049810 */ /* 0x000fe40007ffe0ff */
[----:B------:R-:W-:Y:S02]  /*0260*/  ISETP.GE.U32.AND P0, PT, R6, R9, PT ;  /* 0x000000090600720c */ /* 0x000fe40003f06070 */
[----:B------:R-:W-:Y:S02]  /*0270*/  LOP3.LUT R6, R2, R5, RZ, 0x3c, !PT ;  /* 0x0000000502067212 */ /* 0x000fe400078e3cff */
[----:B------:R-:W-:Y:S02]  /*0280*/  ISETP.NE.AND P1, PT, R5, RZ, PT ;  /* 0x000000ff0500720c */ /* 0x000fe40003f25270 */
[----:B------:R-:W-:Y:S01]  /*0290*/  ISETP.GE.AND P2, PT, R6, RZ, PT ;  /* 0x000000ff0600720c */ /* 0x000fe20003f46270 */
[----:B-1----:R-:W-:-:S04]  /*02a0*/  VIADD R6, R8, 0xffffffe ;  /* 0x0ffffffe08067836 */ /* 0x002fc80000000000 */
[----:B------:R1:W2:Y:S02]  /*02b0*/  F2I.FTZ.U32.TRUNC.NTZ R7, R6 ;  /* 0x0000000600077305 */ /* 0x0002a4000021f000 */
[----:B------:R-:W-:-:S06]  /*02c0*/  @P0 VIADD R4, R4, 0x1 ;  /* 0x0000000104040836 */ /* 0x000fcc0000000000 */
[----:B------:R-:W-:Y:S01]  /*02d0*/  @!P2 IADD3 R4, PT, PT, -R4, RZ, RZ ;  /* 0x000000ff0404a210 */ /* 0x000fe20007ffe1ff */
[----:B-1----:R-:W-:Y:S01]  /*02e0*/  IMAD.MOV.U32 R6, RZ, RZ, RZ ;  /* 0x000000ffff067224 */ /* 0x002fe200078e00ff */
[----:B------:R-:W-:-:S04]  /*02f0*/  @!P1 LOP3.LUT R4, RZ, R5, RZ, 0x33, !PT ;  /* 0x00000005ff049212 */ /* 0x000fc800078e33ff */
[----:B------:R-:W-:Y:S01]  /*0300*/  IADD3 R8, PT, PT, -R4, RZ, RZ ;  /* 0x000000ff04087210 */ /* 0x000fe20007ffe1ff */
[----:B--2---:R-:W-:-:S04]  /*0310*/  IMAD.MOV R10, RZ, RZ, -R7 ;  /* 0x000000ffff0a7224 */ /* 0x004fc800078e0a07 */
[----:B------:R-:W-:Y:S01]  /*0320*/  IMAD R9, R5, R8, R2 ;  /* 0x0000000805097224 */ /* 0x000fe200078e0202 */
[----:B------:R-:W-:Y:S01]  /*0330*/  IABS R8, R4 ;  /* 0x0000000400087213 */ /* 0x000fe20000000000 */
[----:B------:R-:W-:-:S03]  /*0340*/  IMAD R5, R10, R3, RZ ;  /* 0x000000030a057224 */ /* 0x000fc600078e02ff */
[----:B------:R-:W-:Y:S01]  /*0350*/  IABS R10, R9 ;  /* 0x00000009000a7213 */ /* 0x000fe20000000000 */
[----:B------:R-:W-:-:S06]  /*0360*/  IMAD.HI.U32 R6, R7, R5, R6 ;  /* 0x0000000507067227 */ /* 0x000fcc00078e0006 */
[----:B------:R-:W-:-:S04]  /*0370*/  IMAD.HI.U32 R5, R6, R8, RZ ;  /* 0x0000000806057227 */ /* 0x000fc800078e00ff */
[----:B------:R-:W-:Y:S01]  /*0380*/  IMAD.HI.U32 R6, R6, R10, RZ ;  /* 0x0000000a06067227 */ /* 0x000fe200078e00ff */
[----:B------:R-:W-:-:S03]  /*0390*/  IADD3 R5, PT, PT, -R5, RZ, RZ ;  /* 0x000000ff05057210 */ /* 0x000fc60007ffe1ff */
[----:B------:R-:W-:Y:S02]  /*03a0*/  IMAD.MOV R6, RZ, RZ, -R6 ;  /* 0x000000ffff067224 */ /* 0x000fe400078e0a06 */
[C---:B------:R-:W-:Y:S02]  /*03b0*/  IMAD R8, R3.reuse, R5, R8 ;  /* 0x0000000503087224 */ /* 0x040fe400078e0208 */
[C---:B------:R-:W-:Y:S02]  /*03c0*/  IMAD R10, R3.reuse, R6, R10 ;  /* 0x00000006030a7224 */ /* 0x040fe400078e020a */
[----:B------:R-:W1:Y:S01]  /*03d0*/  LDC.64 R6, c[0x0][0x380] ;  /* 0x0000e000ff067b82 */ /* 0x000e620000000a00 */
[C---:B------:R-:W-:Y:S02]  /*03e0*/  ISETP.GT.U32.AND P0, PT, R3.reuse, R8, PT ;  /* 0x000000080300720c */ /* 0x040fe40003f04070 */
[----:B------:R-:W-:-:S11]  /*03f0*/  ISETP.GT.U32.AND P1, PT, R3, R10, PT ;  /* 0x0000000a0300720c */ /* 0x000fd60003f24070 */
[----:B------:R-:W-:Y:S02]  /*0400*/  @!P0 IADD3 R8, PT, PT, R8, -R3, RZ ;  /* 0x8000000308088210 */ /* 0x000fe40007ffe0ff */
[----:B------:R-:W-:Y:S01]  /*0410*/  @!P1 IMAD.IADD R10, R10, 0x1, -R3 ;  /* 0x000000010a0a9824 */ /* 0x000fe200078e0a03 */
[----:B------:R-:W-:Y:S02]  /*0420*/  ISETP.GE.AND P0, PT, R4, RZ, PT ;  /* 0x000000ff0400720c */ /* 0x000fe40003f06270 */
[C---:B------:R-:W-:Y:S01]  /*0430*/  ISETP.GT.U32.AND P2, PT, R3.reuse, R8, PT ;  /* 0x000000080300720c */ /* 0x040fe20003f44070 */
[----:B------:R-:W2:Y:S01]  /*0440*/  LDC.64 R4, c[0x0][0x388] ;  /* 0x0000e200ff047b82 */ /* 0x000ea20000000a00 */
[----:B------:R-:W-:Y:S02]  /*0450*/  ISETP.GT.U32.AND P3, PT, R3, R10, PT ;  /* 0x0000000a0300720c */ /* 0x000fe40003f64070 */
[----:B------:R-:W-:-:S09]  /*0460*/  ISETP.GE.AND P1, PT, R9, RZ, PT ;  /* 0x000000ff0900720c */ /* 0x000fd20003f26270 */
[----:B------:R-:W-:Y:S02]  /*0470*/  @!P2 IADD3 R8, PT, PT, R8, -R3, RZ ;  /* 0x800000030808a210 */ /* 0x000fe40007ffe0ff */
[----:B------:R-:W-:Y:S01]  /*0480*/  @!P3 IMAD.IADD R10, R10, 0x1, -R3 ;  /* 0x000000010a0ab824 */ /* 0x000fe200078e0a03 */
[----:B------:R-:W-:Y:S02]  /*0490*/  ISETP.NE.AND P2, PT, R0, RZ, PT ;  /* 0x000000ff0000720c */ /* 0x000fe40003f45270 */
[----:B------:R-:W-:Y:S01]  /*04a0*/  LOP3.LUT R3, RZ, R0, RZ, 0x33, !PT ;  /* 0x00000000ff037212 */ /* 0x000fe200078e33ff */
[----:B------:R-:W-:Y:S01]  /*04b0*/  @!P1 IMAD.MOV R10, RZ, RZ, -R10 ;  /* 0x000000ffff0a9224 */ /* 0x000fe200078e0a0a */
[----:B------:R-:W-:-:S04]  /*04c0*/  @!P0 IADD3 R8, PT, PT, -R8, RZ, RZ ;  /* 0x000000ff08088210 */ /* 0x000fc80007ffe1ff */
[C---:B------:R-:W-:Y:S01]  /*04d0*/  SEL R8, R3.reuse, R8, !P2 ;  /* 0x0000000803087207 */ /* 0x040fe20005000000 */
[----:B--2---:R-:W-:Y:S01]  /*04e0*/  IMAD.WIDE R4, R2, 0x8, R4 ;  /* 0x0000000802047825 */ /* 0x004fe200078e0204 */
[----:B------:R-:W-:-:S05]  /*04f0*/  SEL R3, R3, R10, !P2 ;  /* 0x0000000a03037207 */ /* 0x000fca0005000000 */
[----:B------:R-:W-:-:S04]  /*0500*/  IMAD R3, R8, R0, R3 ;  /* 0x0000000008037224 */ /* 0x000fc800078e0203 */
[----:B-1----:R-:W-:Y:S02]  /*0510*/  IMAD.WIDE R2, R3, 0x8, R6 ;  /* 0x0000000803027825 */ /* 0x002fe400078e0206 */
[----:B0-----:R-:W2:Y:S04]  /*0520*/  LDG.E.64 R6, desc[UR4][R4.64] ;  /* 0x0000000404067981 */ /* 0x001ea8000c1e1b00 */
[----:B------:R-:W2:Y:S02]  /*0530*/  LDG.E.64 R2, desc[UR4][R2.64] ;  /* 0x0000000402027981 */ /* 0x000ea4000c1e1b00 */
[-C--:B--2---:R-:W-:Y:S02]  /*0540*/  IMAD R7, R7, R2.reuse, RZ ;  /* 0x0000000207077224 */ /* 0x084fe400078e02ff */
[----:B------:R-:W-:-:S04]  /*0550*/  IMAD.WIDE.U32 R8, R6, R2, RZ ;  /* 0x0000000206087225 */ /* 0x000fc800078e00ff */
[----:B------:R-:W-:-:S05]  /*0560*/  IMAD R7, R3, R6, R7 ;  /* 0x0000000603077224 */ /* 0x000fca00078e0207 */
[----:B------:R-:W-:-:S05]  /*0570*/  IADD3 R9, PT, PT, R9, R7, RZ ;  /* 0x0000000709097210 */ /* 0x000fca0007ffe0ff */
[----:B------:R-:W-:Y:S01]  /*0580*/  STG.E.64 desc[UR4][R4.64], R8 ;  /* 0x0000000804007986 */ /* 0x000fe2000c101b04 */
[----:B------:R-:W-:Y:S05]  /*0590*/  EXIT ;  /* 0x000000000000794d */ /* 0x000fea0003800000 */
.L_x_0:
[----:B------:R-:W-:-:S00]  /*05a0*/  BRA `(.L_x_0) ;  /* 0xfffffffc00fc7947 */ /* 0x000fc0000383ffff */
[----:B------:R-:W-:-:S00]  /*05b0*/  NOP ;  /* 0x0000000000007918 */ /* 0x000fc00000000000 */
        /* <DEDUP_REMOVED lines=12> */
.L_x_3:


//--------------------- .text._Z16FindWeightMatrixPlS_i --------------------------
	.section	.text._Z16FindWeightMatrixPlS_i,"ax",@progbits
	.align	128
        .global         _Z16FindWeightMatrixPlS_i
        .type           _Z16FindWeightMatrixPlS_i,@function
        .size           _Z16FindWeightMatrixPlS_i,(.L_x_4 - _Z16FindWeightMatrixPlS_i)
        .other          _Z16FindWeightMatrixPlS_i,@"STO_CUDA_ENTRY STV_DEFAULT"
_Z16FindWeightMatrixPlS_i:
.text._Z16FindWeightMatrixPlS_i:
[----:B------:R-:W-:Y:S01]  /*0000*/  LDC R1, c[0x0][0x37c] ;  /* 0x0000df00ff017b82 */ /* 0x000fe20000000800 */
[----:B------:R-:W0:Y:S07]  /*0010*/  S2R R3, SR_TID.Y ;  /* 0x0000000000037919 */ /* 0x000e2e0000002200 */
[----:B------:R-:W-:Y:S01]  /*0020*/  S2UR UR4, SR_CTAID.Y ;  /* 0x00000000000479c3 */ /* 0x000fe20000002600 */
[----:B------:R-:W1:Y:S01]  /*0030*/  LDCU UR5, c[0x0][0x370] ;  /* 0x00006e00ff0577ac */ /* 0x000e620008000800 */
[----:B------:R-:W2:Y:S01]  /*0040*/  S2R R5, SR_TID.X ;  /* 0x0000000000057919 */ /* 0x000ea20000002100 */
[----:B------:R-:W2:Y:S05]  /*0050*/  LDCU UR8, c[0x0][0x360] ;  /* 0x00006c00ff0877ac */ /* 0x000eaa0008000800 */
[----:B------:R-:W1:Y:S01]  /*0060*/  S2UR UR6, SR_CTAID.X ;  /* 0x00000000000679c3 */ /* 0x000e620000002500 */
[----:B------:R-:W3:Y:S07]  /*0070*/  LDCU UR7, c[0x0][0x390] ;  /* 0x00007200ff0777ac */ /* 0x000eee0008000800 */
[----:B------:R-:W0:Y:S01]  /*0080*/  LDC R0, c[0x0][0x364] ;  /* 0x0000d900ff007b82 */ /* 0x000e220000000800 */
[----:B-1----:R-:W-:-:S06]  /*0090*/  UIMAD UR4, UR4, UR5, UR6 ;  /* 0x00000005040472a4 */ /* 0x002fcc000f8e0206 */
[----:B0-----:R-:W-:Y:S01]  /*00a0*/  IMAD R0, R0, UR4, R3 ;  /* 0x0000000400007c24 */ /* 0x001fe2000f8e0203 */
[----:B---3--:R-:W-:-:S03]  /*00b0*/  UIMAD UR4, UR7, UR7, URZ ;  /* 0x00000007070472a4 */ /* 0x008fc6000f8e02ff */
[----:B--2---:R-:W-:-:S05]  /*00c0*/  IMAD R5, R0, UR8, R5 ;  /* 0x0000000800057c24 */ /* 0x004fca000f8e0205 */
[----:B------:R-:W-:-:S13]  /*00d0*/  ISETP.GE.AND P0, PT, R5, UR4, PT ;  /* 0x0000000405007c0c */ /* 0x000fda000bf06270 */
[----:B------:R-:W-:Y:S05]  /*00e0*/  @P0 EXIT ;  /* 0x000000000000094d */ /* 0x000fea0003800000 */
[----:B------:R-:W0:Y:S01]  /*00f0*/  LDC.64 R6, c[0x0][0x388] ;  /* 0x0000e200ff067b82 */ /* 0x000e220000000a00 */
[----:B------:R-:W1:Y:S07]  /*0100*/  LDCU.64 UR4, c[0x0][0x358] ;  /* 0x00006b00ff0477ac */ /* 0x000e6e0008000a00 */
[----:B------:R-:W2:Y:S01]  /*0110*/  LDC.64 R2, c[0x0][0x380] ;  /* 0x0000e000ff027b82 */ /* 0x000ea20000000a00 */
[----:B0-----:R-:W-:-:S06]  /*0120*/  IMAD.WIDE R6, R5, 0x8, R6 ;  /* 0x0000000805067825 */ /* 0x001fcc00078e0206 */
[----:B-1----:R-:W3:Y:S01]  /*0130*/  LDG.E.64 R6, desc[UR4][R6.64] ;  /* 0x0000000406067981 */ /* 0x002ee2000c1e1b00 */
[----:B--2---:R-:W-:-:S05]  /*0140*/  IMAD.WIDE R2, R5, 0x8, R2 ;  /* 0x0000000805027825 */ /* 0x004fca00078e0202 */
[----:B------:R-:W3:Y:S02]  /*0150*/  LDG.E.64 R4, desc[UR4][R2.64] ;  /* 0x0000000402047981 */ /* 0x000ee4000c1e1b00 */
[----:B---3--:R-:W-:-:S04]  /*0160*/  ISETP.GT.U32.AND P0, PT, R4, R6, PT ;  /* 0x000000060400720c */ /* 0x008fc80003f04070 */
[----:B------:R-:W-:-:S04]  /*0170*/  ISETP.GT.AND.EX P0, PT, R5, R7, PT, P0 ;  /* 0x000000070500720c */ /* 0x000fc80003f04300 */
[----:B------:R-:W-:Y:S02]  /*0180*/  SEL R4, R4, R6, P0 ;  /* 0x0000000604047207 */ /* 0x000fe40000000000 */
[----:B------:R-:W-:-:S05]  /*0190*/  SEL R5, R5, R7, P0 ;  /* 0x0000000705057207 */ /* 0x000fca0000000000 */
[----:B------:R-:W-:Y:S01]  /*01a0*/  STG.E.64 desc[UR4][R2.64], R4 ;  /* 0x0000000402007986 */ /* 0x000fe2000c101b04 */
[----:B------:R-:W-:Y:S05]  /*01b0*/  EXIT ;  /* 0x000000000000794d */ /* 0x000fea0003800000 */
.L_x_1:
        /* <DEDUP_REMOVED lines=12> */
.L_x_4:


//--------------------- .text._Z24CalculateHadamardProductPlS_i --------------------------
	.section	.text._Z24CalculateHadamardProductPlS_i,"ax",@progbits
	.align	128
        .global         _Z24CalculateHadamardProductPlS_i
        .type           _Z24CalculateHadamardProductPlS_i,@function
        .size           _Z24CalculateHadamardProductPlS_i,(.L_x_5 - _Z24CalculateHadamardProductPlS_i)
        .other          _Z24CalculateHadamardProductPlS_i,@"STO_CUDA_ENTRY STV_DEFAULT"
_Z24CalculateHadamardProductPlS_i:
.text._Z24CalculateHadamardProductPlS_i:
[----:B------:R-:W-:Y:S01]  /*0000*/  LDC R1, c[0x0][0x37c] ;  /* 0x0000df00ff017b82 */ /* 0x000fe20000000800 */
[----:B------:R-:W0:Y:S07]  /*0010*/  S2R R3, SR_TID.Y ;  /* 0x0000000000037919 */ /* 0x000e2e0000002200 */
[----:B------:R-:W-:Y:S01]  /*0020*/  S2UR UR4, SR_CTAID.Y ;  /* 0x00000000000479c3 */ /* 0x000fe20000002600 */
[----:B------:R-:W1:Y:S01]  /*0030*/  LDCU UR5, c[0x0][0x370] ;  /* 0x00006e00ff0577ac */ /* 0x000e620008000800 */
[----:B------:R-:W2:Y:S01]  /*0040*/  S2R R5, SR_TID.X ;  /* 0x0000000000057919 */ /* 0x000ea20000002100 */
[----:B------:R-:W2:Y:S05]  /*0050*/  LDCU UR7, c[0x0][0x360] ;  /* 0x00006c00ff0777ac */ /* 0x000eaa0008000800 */
[----:B------:R-:W1:Y:S08]  /*0060*/  S2UR UR6, SR_CTAID.X ;  /* 0x00000000000679c3 */ /* 0x000e700000002500 */
[----:B------:R-:W0:Y:S08]  /*0070*/  LDC R2, c[0x0][0x364] ;  /* 0x0000d900ff027b82 */ /* 0x000e300000000800 */
[----:B------:R-:W3:Y:S01]  /*0080*/  LDC R0, c[0x0][0x390] ;  /* 0x0000e400ff007b82 */ /* 0x000ee20000000800 */
[----:B-1----:R-:W-:-:S06]  /*0090*/  UIMAD UR4, UR4, UR5, UR6 ;  /* 0x00000005040472a4 */ /* 0x002fcc000f8e0206 */
[----:B0-----:R-:W-:-:S04]  /*00a0*/  IMAD R2, R2, UR4, R3 ;  /* 0x0000000402027c24 */ /* 0x001fc8000f8e0203 */
[----:B--2---:R-:W-:Y:S02]  /*00b0*/  IMAD R5, R2, UR7, R5 ;  /* 0x0000000702057c24 */ /* 0x004fe4000f8e0205 */
[----:B---3--:R-:W-:-:S05]  /*00c0*/  IMAD R4, R0, R0, RZ ;  /* 0x0000000000047224 */ /* 0x008fca00078e02ff */
[----:B------:R-:W-:-:S13]  /*00d0*/  ISETP.GE.AND P0, PT, R5, R4, PT ;  /* 0x000000040500720c */ /* 0x000fda0003f06270 */
[----:B------:R-:W-:Y:S05]  /*00e0*/  @P0 EXIT ;  /* 0x000000000000094d */ /* 0x000fea0003800000 */
[----:B------:R-:W-:Y:S01]  /*00f0*/  IABS R8, R0 ;  /* 0x0000000000087213 */ /* 0x000fe20000000000 */
[----:B------:R-:W0:Y:S01]  /*0100*/  LDCU.64 UR4, c[0x0][0x358] ;  /* 0x00006b00ff0477ac */ /* 0x000e220008000a00 */
[----:B------:R-:W-:Y:S02]  /*0110*/  IABS R6, R5 ;  /* 0x0000000500067213 */ /* 0x000fe40000000000 */
[----:B------:R-:W1:Y:S08]  /*0120*/  I2F.RP R4, R8 ;  /* 0x0000000800047306 */ /* 0x000e700000209400 */
[----:B-1----:R-:W1:Y:S02]  /*0130*/  MUFU.RCP R4, R4 ;  /* 0x0000000400047308 */ /* 0x002e640000001000 */
[----:B-1----:R-:W-:-:S06]  /*0140*/  IADD3 R2, PT, PT, R4, 0xffffffe, RZ ;  /* 0x0ffffffe04027810 */ /* 0x002fcc0007ffe0ff */
[----:B------:R1:W2:Y:S02]  /*0150*/  F2I.FTZ.U32.TRUNC.NTZ R3, R2 ;  /* 0x0000000200037305 */ /* 0x0002a4000021f000 */
[----:B-1----:R-:W-:Y:S01]  /*0160*/  HFMA2 R2, -RZ, RZ, 0, 0 ;  /* 0x00000000ff027431 */ /* 0x002fe200000001ff */
[----:B--2---:R-:W-:-:S05]  /*0170*/  IADD3 R7, PT, PT, RZ, -R3, RZ ;  /* 0x80000003ff077210 */ /* 0x004fca0007ffe0ff */
[----:B------:R-:W-:-:S04]  /*0180*/  IMAD R7, R7, R8, RZ ;  /* 0x0000000807077224 */ /* 0x000fc800078e02ff */
[----:B------:R-:W-:Y:S01]  /*0190*/  IMAD.HI.U32 R3, R3, R7, R2 ;  /* 0x0000000703037227 */ /* 0x000fe200078e0002 */
[----:B------:R-:W-:-:S03]  /*01a0*/  LOP3.LUT R2, R5, R0, RZ, 0x3c, !PT ;  /* 0x0000000005027212 */ /* 0x000fc600078e3cff */
[----:B------:R-:W-:Y:S01]  /*01b0*/  IMAD.MOV.U32 R7, RZ, RZ, R6 ;  /* 0x000000ffff077224 */ /* 0x000fe200078e0006 */
[----:B------:R-:W-:-:S03]  /*01c0*/  ISETP.GE.AND P1, PT, R2, RZ, PT ;  /* 0x000000ff0200720c */ /* 0x000fc60003f26270 */
[----:B------:R-:W-:-:S05]  /*01d0*/  IMAD.HI.U32 R6, R3, R7, RZ ;  /* 0x0000000703067227 */ /* 0x000fca00078e00ff */
[----:B------:R-:W-:-:S05]  /*01e0*/  IADD3 R3, PT, PT, -R6, RZ, RZ ;  /* 0x000000ff06037210 */ /* 0x000fca0007ffe1ff */
[----:B------:R-:W-:-:S05]  /*01f0*/  IMAD R3, R8, R3, R7 ;  /* 0x0000000308037224 */ /* 0x000fca00078e0207 */
[----:B------:R-:W-:-:S13]  /*0200*/  ISETP.GT.U32.AND P2, PT, R8, R3, PT ;  /* 0x000000030800720c */ /* 0x000fda0003f44070 */
[-C--:B------:R-:W-:Y:S01]  /*0210*/  @!P2 IADD3 R3, PT, PT, R3, -R8.reuse, RZ ;  /* 0x800000080303a210 */ /* 0x080fe20007ffe0ff */
[----:B------:R-:W-:Y:S01]  /*0220*/  @!P2 VIADD R6, R6, 0x1 ;  /* 0x000000010606a836 */ /* 0x000fe20000000000 */
[----:B------:R-:W-:Y:S02]  /*0230*/  ISETP.NE.AND P2, PT, R0, RZ, PT ;  /* 0x000000ff0000720c */ /* 0x000fe40003f45270 */
[----:B------:R-:W-:Y:S02]  /*0240*/  ISETP.GE.U32.AND P0, PT, R3, R8, PT ;  /* 0x000000080300720c */ /* 0x000fe40003f06070 */
[----:B------:R-:W1:Y:S11]  /*0250*/  LDC.64 R2, c[0x0][0x380] ;  /* 0x0000e000ff027b82 */ /* 0x000e760000000a00 */
[----:B------:R-:W-:-:S04]  /*0260*/  @P0 IADD3 R6, PT, PT, R6, 0x1, RZ ;  /* 0x0000000106060810 */ /* 0x000fc80007ffe0ff */
[----:B------:R-:W-:Y:S02]  /*0270*/  MOV R9, R6 ;  /* 0x0000000600097202 */ /* 0x000fe40000000f00 */
[----:B------:R-:W2:Y:S03]  /*0280*/  LDC.64 R6, c[0x0][0x388] ;  /* 0x0000e200ff067b82 */ /* 0x000ea60000000a00 */
[----:B------:R-:W-:Y:S01]  /*0290*/  @!P1 IMAD.MOV R9, RZ, RZ, -R9 ;  /* 0x000000ffff099224 */ /* 0x000fe200078e0a09 */
[----:B------:R-:W-:Y:S01]  /*02a0*/  @!P2 LOP3.LUT R9, RZ, R0, RZ, 0x33, !PT ;  /* 0x00000000ff09a212 */ /* 0x000fe200078e33ff */
[----:B-1----:R-:W-:-:S03]  /*02b0*/  IMAD.WIDE R2, R5, 0x8, R2 ;  /* 0x0000000805027825 */ /* 0x002fc600078e0202 */
[----:B------:R-:W-:-:S05]  /*02c0*/  IADD3 R4, PT, PT, -R9, RZ, RZ ;  /* 0x000000ff09047210 */ /* 0x000fca0007ffe1ff */
[----:B------:R-:W-:-:S04]  /*02d0*/  IMAD R4, R0, R4, R5 ;  /* 0x0000000400047224 */ /* 0x000fc800078e0205 */
[----:B------:R-:W-:Y:S02]  /*02e0*/  IMAD R9, R4, R0, R9 ;  /* 0x0000000004097224 */ /* 0x000fe400078e0209 */
[----:B0-----:R-:W3:Y:S02]  /*02f0*/  LDG.E.64 R4, desc[UR4][R2.64] ;  /* 0x0000000402047981 */ /* 0x001ee4000c1e1b00 */
[----:B--2---:R-:W-:-:S06]  /*0300*/  IMAD.WIDE R6, R9, 0x8, R6 ;  /* 0x0000000809067825 */ /* 0x004fcc00078e0206 */
[----:B------:R-:W3:Y:S02]  /*0310*/  LDG.E.64 R6, desc[UR4][R6.64] ;  /* 0x0000000406067981 */ /* 0x000ee4000c1e1b00 */
[-C--:B---3--:R-:W-:Y:S02]  /*0320*/  IMAD R11, R7, R4.reuse, RZ ;  /* 0x00000004070b7224 */ /* 0x088fe400078e02ff */
[----:B------:R-:W-:-:S04]  /*0330*/  IMAD.WIDE.U32 R8, R6, R4, RZ ;  /* 0x0000000406087225 */ /* 0x000fc800078e00ff */
[----:B------:R-:W-:-:S05]  /*0340*/  IMAD R11, R5, R6, R11 ;  /* 0x00000006050b7224 */ /* 0x000fca00078e020b */
[----:B------:R-:W-:-:S05]  /*0350*/  IADD3 R9, PT, PT, R9, R11, RZ ;  /* 0x0000000b09097210 */ /* 0x000fca0007ffe0ff */
[----:B------:R-:W-:Y:S01]  /*0360*/  STG.E.64 desc[UR4][R2.64], R8 ;  /* 0x0000000802007986 */ /* 0x000fe2000c101b04 */
[----:B------:R-:W-:Y:S05]  /*0370*/  EXIT ;  /* 0x000000000000794d */ /* 0x000fea0003800000 */
.L_x_2:
        /* <DEDUP_REMOVED lines=16> */
.L_x_5:


//--------------------- .nv.shared.reserved.0     --------------------------
	.section	.nv.shared.reserved.0,"aw",@nobits
	.weak		__nv_reservedSMEM_offset_0_alias
	.size		__nv_reservedSMEM_offset_0_alias, 0, 64
	.other		__nv_reservedSMEM_offset_0_alias,@"STO_CUDA_RESERVED_SHARED STV_DEFAULT"
__nv_reservedSMEM_offset_0_alias:
	.zero		0
	.zero		64


//--------------------- .nv.constant0._Z20CalculateFinalMatrixPlS_i --------------------------
	.section	.nv.constant0._Z20CalculateFinalMatrixPlS_i,"a",@progbits
	.sectionflags	@""
	.align	4
.nv.constant0._Z20CalculateFinalMatrixPlS_i:
	.zero		916


//--------------------- .nv.constant0._Z16FindWeightMatrixPlS_i --------------------------
	.section	.nv.constant0._Z16FindWeightMatrixPlS_i,"a",@progbits
	.sectionflags	@""
	.align	4
.nv.constant0._Z16FindWeightMatrixPlS_i:
	.zero		916


//--------------------- .nv.constant0._Z24CalculateHadamardProductPlS_i --------------------------
	.section	.nv.constant0._Z24CalculateHadamardProductPlS_i,"a",@progbits
	.sectionflags	@""
	.align	4
.nv.constant0._Z24CalculateHadamardProductPlS_i:
	.zero		916


//--------------------- SYMBOLS --------------------------

	.type		.nv.reservedSmem.offset0,@object
	.size		.nv.reservedSmem.offset0,0x4
